//
// Generated by NVIDIA NVVM Compiler
//
// Compiler Build ID: CL-36424714
// Cuda compilation tools, release 13.0, V13.0.88
// Based on NVVM 20.0.0
//

.version 9.0
.target sm_100
.address_size 64

	// .globl	abs_value

.visible .entry abs_value(
	.param .u32 abs_value_param_0,
	.param .u64 .ptr .align 1 abs_value_param_1,
	.param .u64 .ptr .align 1 abs_value_param_2
)
{
	.reg .pred 	%p<2>;
	.reg .b32 	%r<6>;
	.reg .b64 	%rd<8>;
	.reg .b64 	%fd<3>;

	ld.param.u32 	%r2, [abs_value_param_0];
	ld.param.u64 	%rd1, [abs_value_param_1];
	ld.param.u64 	%rd2, [abs_value_param_2];
	mov.u32 	%r3, %ctaid.x;
	mov.u32 	%r4, %ntid.x;
	mov.u32 	%r5, %tid.x;
	mad.lo.s32 	%r1, %r3, %r4, %r5;
	setp.ge.s32 	%p1, %r1, %r2;
	@%p1 bra 	$L__BB0_2;
	cvta.to.global.u64 	%rd3, %rd1;
	cvta.to.global.u64 	%rd4, %rd2;
	mul.wide.s32 	%rd5, %r1, 8;
	add.s64 	%rd6, %rd3, %rd5;
	ld.global.f64 	%fd1, [%rd6];
	abs.f64 	%fd2, %fd1;
	add.s64 	%rd7, %rd4, %rd5;
	st.global.f64 	[%rd7], %fd2;
$L__BB0_2:
	ret;

}


// ===== COMPILED SASS (sm_100) =====

	.target	sm_100

	.elftype	@"ET_EXEC"


//--------------------- .note.nv.tkinfo           --------------------------
	.section	.note.nv.tkinfo,"",@"SHT_NOTE"
	.sectionflags	@"SHF_NOTE_NV_TKINFO"
	.tkinfo
        /*0018*/ 	.word	0x00000002
        /*0030*/ 	.string	""
        /*0030*/ 	.string	"ptxas"
        /*0030*/ 	.string	"Cuda compilation tools, release 13.0, V13.0.88"
        /*0030*/ 	.string	"Build cuda_13.0.r13.0/compiler.36424714_0"
        /*0030*/ 	.string	"-arch sm_100 -m 64 "



//--------------------- .note.nv.cuinfo           --------------------------
	.section	.note.nv.cuinfo,"",@"SHT_NOTE"
	.sectionflags	@"SHF_NOTE_NV_CUINFO"
        /*0018*/ 	.short	0x0002
        /*001a*/ 	.short	0x0064
        /*001c*/ 	.short	0x0082
	.zero		2


//--------------------- .nv.info                  --------------------------
	.section	.nv.info,"",@"SHT_CUDA_INFO"
	.align	4


	//----- nvinfo : EIATTR_REGCOUNT
	.align		4
        /*0000*/ 	.byte	0x04, 0x2f
        /*0002*/ 	.short	(.L_1 - .L_0)
	.align		4
.L_0:
        /*0004*/ 	.word	index@(abs_value)
        /*0008*/ 	.word	0x0000000c


	//----- nvinfo : EIATTR_FRAME_SIZE
	.align		4
.L_1:
        /*000c*/ 	.byte	0x04, 0x11
        /*000e*/ 	.short	(.L_3 - .L_2)
	.align		4
.L_2:
        /*0010*/ 	.word	index@(abs_value)
        /*0014*/ 	.word	0x00000000


	//----- nvinfo : EIATTR_MIN_STACK_SIZE
	.align		4
.L_3:
        /*0018*/ 	.byte	0x04, 0x12
        /*001a*/ 	.short	(.L_5 - .L_4)
	.align		4
.L_4:
        /*001c*/ 	.word	index@(abs_value)
        /*0020*/ 	.word	0x00000000
.L_5:


//--------------------- .nv.compat                --------------------------
	.section	.nv.compat,"",@"SHT_CUDA_COMPAT_INFO"
	.align	4
        /*0000*/ 	.byte	0x02, 0x09, 0x00, 0x00, 0x02, 0x02, 0x01, 0x00, 0x02, 0x05, 0x05, 0x00, 0x03, 0x07, 0x01, 0x01
        /*0010*/ 	.byte	0x02, 0x03, 0x00, 0x00, 0x02, 0x06, 0x01, 0x00, 0x04, 0x0b, 0x08, 0x00, 0x01, 0x00, 0x00, 0x00
        /*0020*/ 	.byte	0x00, 0x00, 0x00, 0x00


//--------------------- .nv.info.abs_value        --------------------------
	.section	.nv.info.abs_value,"",@"SHT_CUDA_INFO"
	.sectionflags	@""
	.align	4


	//----- nvinfo : EIATTR_CUDA_API_VERSION
	.align		4
        /*0000*/ 	.byte	0x04, 0x37
        /*0002*/ 	.short	(.L_7 - .L_6)
.L_6:
        /*0004*/ 	.word	0x00000082


	//----- nvinfo : EIATTR_KPARAM_INFO
	.align		4
.L_7:
        /*0008*/ 	.byte	0x04, 0x17
        /*000a*/ 	.short	(.L_9 - .L_8)
.L_8:
        /*000c*/ 	.word	0x00000000
        /*0010*/ 	.short	0x0002
        /*0012*/ 	.short	0x0010
        /*0014*/ 	.byte	0x00, 0xf5, 0x21, 0x00


	//----- nvinfo : EIATTR_KPARAM_INFO
	.align		4
.L_9:
        /*0018*/ 	.byte	0x04, 0x17
        /*001a*/ 	.short	(.L_11 - .L_10)
.L_10:
        /*001c*/ 	.word	0x00000000
        /*0020*/ 	.short	0x0001
        /*0022*/ 	.short	0x0008
        /*0024*/ 	.byte	0x00, 0xf5, 0x21, 0x00


	//----- nvinfo : EIATTR_KPARAM_INFO
	.align		4
.L_11:
        /*0028*/ 	.byte	0x04, 0x17
        /*002a*/ 	.short	(.L_13 - .L_12)
.L_12:
        /*002c*/ 	.word	0x00000000
        /*0030*/ 	.short	0x0000
        /*0032*/ 	.short	0x0000
        /*0034*/ 	.byte	0x00, 0xf0, 0x11, 0x00


	//----- nvinfo : EIATTR_SPARSE_MMA_MASK
	.align		4
.L_13:
        /*0038*/ 	.byte	0x03, 0x50
        /*003a*/ 	.short	0x0000


	//----- nvinfo : EIATTR_MAXREG_COUNT
	.align		4
        /*003c*/ 	.byte	0x03, 0x1b
        /*003e*/ 	.short	0x00ff


	//----- nvinfo : EIATTR_MERCURY_ISA_VERSION
	.align		4
        /*0040*/ 	.byte	0x03, 0x5f
        /*0042*/ 	.short	0x0101


	//----- nvinfo : EIATTR_VRC_CTA_INIT_COUNT
	.align		4
        /*0044*/ 	.byte	0x02, 0x4a
	.zero		1
	.zero		1


	//----- nvinfo : EIATTR_EXIT_INSTR_OFFSETS
	.align		4
        /*0048*/ 	.byte	0x04, 0x1c
        /*004a*/ 	.short	(.L_15 - .L_14)


	//   ....[0]....
.L_14:
        /*004c*/ 	.word	0x00000070


	//   ....[1]....
        /*0050*/ 	.word	0x00000100


	//----- nvinfo : EIATTR_CBANK_PARAM_SIZE
	.align		4
.L_15:
        /*0054*/ 	.byte	0x03, 0x19
        /*0056*/ 	.short	0x0018


	//----- nvinfo : EIATTR_PARAM_CBANK
	.align		4
        /*0058*/ 	.byte	0x04, 0x0a
        /*005a*/ 	.short	(.L_17 - .L_16)
	.align		4
.L_16:
        /*005c*/ 	.word	index@(.nv.constant0.abs_value)
        /*0060*/ 	.short	0x0380
        /*0062*/ 	.short	0x0018


	//----- nvinfo : EIATTR_SW_WAR
	.align		4
.L_17:
        /*0064*/ 	.byte	0x04, 0x36
        /*0066*/ 	.short	(.L_19 - .L_18)
.L_18:
        /*0068*/ 	.word	0x00000008
.L_19:


//--------------------- .nv.callgraph             --------------------------
	.section	.nv.callgraph,"",@"SHT_CUDA_CALLGRAPH"
	.align	4
	.sectionentsize	8
	.align		4
        /*0000*/ 	.word	0x00000000
	.align		4
        /*0004*/ 	.word	0xffffffff
	.align		4
        /*0008*/ 	.word	0x00000000
	.align		4
        /*000c*/ 	.word	0xfffffffe
	.align		4
        /*0010*/ 	.word	0x00000000
	.align		4
        /*0014*/ 	.word	0xfffffffd
	.align		4
        /*0018*/ 	.word	0x00000000
	.align		4
        /*001c*/ 	.word	0xfffffffc


//--------------------- .text.abs_value           --------------------------
	.section	.text.abs_value,"ax",@progbits
	.align	128
        .global         abs_value
        .type           abs_value,@function
        .size           abs_value,(.L_x_1 - abs_value)
        .other          abs_value,@"STO_CUDA_ENTRY STV_DEFAULT"
abs_value:
.text.abs_value:
[----:B------:R-:W-:Y:S01]  /*0000*/  LDC R1, c[0x0][0x37c] ;  /* 0x0000df00ff017b82 */ /* 0x000fe20000000800 */
[----:B------:R-:W0:Y:S07]  /*0010*/  S2R R0, SR_TID.X ;  /* 0x0000000000007919 */ /* 0x000e2e0000002100 */
[----:B------:R-:W0:Y:S01]  /*0020*/  S2UR UR4, SR_CTAID.X ;  /* 0x00000000000479c3 */ /* 0x000e220000002500 */
[----:B------:R-:W1:Y:S07]  /*0030*/  LDCU UR5, c[0x0][0x380] ;  /* 0x00007000ff0577ac */ /* 0x000e6e0008000800 */
[----:B------:R-:W0:Y:S02]  /*0040*/  LDC R9, c[0x0][0x360] ;  /* 0x0000d800ff097b82 */ /* 0x000e240000000800 */
[----:B0-----:R-:W-:-:S05]  /*0050*/  IMAD R9, R9, UR4, R0 ;  /* 0x0000000409097c24 */ /* 0x001fca000f8e0200 */
[----:B-1----:R-:W-:-:S13]  /*0060*/  ISETP.GE.AND P0, PT, R9, UR5, PT ;  /* 0x0000000509007c0c */ /* 0x002fda000bf06270 */
[----:B------:R-:W-:Y:S05]  /*0070*/  @P0 EXIT ;  /* 0x000000000000094d */ /* 0x000fea0003800000 */
[----:B------:R-:W0:Y:S01]  /*0080*/  LDC.64 R2, c[0x0][0x388] ;  /* 0x0000e200ff027b82 */ /* 0x000e220000000a00 */
[----:B------:R-:W1:Y:S07]  /*0090*/  LDCU.64 UR4, c[0x0][0x358] ;  /* 0x00006b00ff0477ac */ /* 0x000e6e0008000a00 */
[----:B------:R-:W2:Y:S01]  /*00a0*/  LDC.64 R4, c[0x0][0x390] ;  /* 0x0000e400ff047b82 */ /* 0x000ea20000000a00 */
[----:B0-----:R-:W-:-:S06]  /*00b0*/  IMAD.WIDE R2, R9, 0x8, R2 ;  /* 0x0000000809027825 */ /* 0x001fcc00078e0202 */
[----:B-1----:R-:W3:Y:S01]  /*00c0*/  LDG.E.64 R2, desc[UR4][R2.64] ;  /* 0x0000000402027981 */ /* 0x002ee2000c1e1b00 */
[----:B--2---:R-:W-:Y:S01]  /*00d0*/  IMAD.WIDE R4, R9, 0x8, R4 ;  /* 0x0000000809047825 */ /* 0x004fe200078e0204 */
[----:B---3--:R-:W-:-:S07]  /*00e0*/  DADD R6, -RZ, |R2| ;  /* 0x00000000ff067229 */ /* 0x008fce0000000502 */
[----:B------:R-:W-:Y:S01]  /*00f0*/  STG.E.64 desc[UR4][R4.64], R6 ;  /* 0x0000000604007986 */ /* 0x000fe2000c101b04 */
[----:B------:R-:W-:Y:S05]  /*0100*/  EXIT ;  /* 0x000000000000794d */ /* 0x000fea0003800000 */
.L_x_0:
[----:B------:R-:W-:-:S00]  /*0110*/  BRA `(.L_x_0) ;  /* 0xfffffffc00fc7947 */ /* 0x000fc0000383ffff */
[----:B------:R-:W-:-:S00]  /*0120*/  NOP ;  /* 0x0000000000007918 */ /* 0x000fc00000000000 */
        /* <DEDUP_REMOVED lines=13> */
.L_x_1:


//--------------------- .nv.shared.reserved.0     --------------------------
	.section	.nv.shared.reserved.0,"aw",@nobits
	.weak		__nv_reservedSMEM_offset_0_alias
	.size		__nv_reservedSMEM_offset_0_alias, 0, 64
	.other		__nv_reservedSMEM_offset_0_alias,@"STO_CUDA_RESERVED_SHARED STV_DEFAULT"
__nv_reservedSMEM_offset_0_alias:
	.zero		0
	.zero		64


//--------------------- .nv.constant0.abs_value   --------------------------
	.section	.nv.constant0.abs_value,"a",@progbits
	.sectionflags	@""
	.align	4
.nv.constant0.abs_value:
	.zero		920


//--------------------- SYMBOLS --------------------------

	.type		.nv.reservedSmem.offset0,@object
	.size		.nv.reservedSmem.offset0,0x4
